	.headerflags	@"EF_CUDA_TEXMODE_UNIFIED EF_CUDA_64BIT_ADDRESS EF_CUDA_ACCELERATORS EF_CUDA_SM90 EF_CUDA_VIRTUAL_SM(EF_CUDA_SM90)"
	.elftype	@"ET_EXEC"


//--------------------- .nv.info                  --------------------------
	.section	.nv.info,"",@"SHT_CUDA_INFO"
	.align	4


	//----- nvinfo : EIATTR_REGCOUNT
	.align		4
        /*0000*/ 	.byte	0x04, 0x2f
        /*0002*/ 	.short	(.L_1 - .L_0)
	.align		4
.L_0:
        /*0004*/ 	.word	index@(triton_poi_fused_3)
        /*0008*/ 	.word	0x00000010


	//----- nvinfo : EIATTR_MIN_STACK_SIZE
	.align		4
.L_1:
        /*000c*/ 	.byte	0x04, 0x12
        /*000e*/ 	.short	(.L_3 - .L_2)
	.align		4
.L_2:
        /*0010*/ 	.word	index@(triton_poi_fused_3)
        /*0014*/ 	.word	0x00000000


	//----- nvinfo : EIATTR_FRAME_SIZE
	.align		4
.L_3:
        /*0018*/ 	.byte	0x04, 0x11
        /*001a*/ 	.short	(.L_5 - .L_4)
	.align		4
.L_4:
        /*001c*/ 	.word	index@(triton_poi_fused_3)
        /*0020*/ 	.word	0x00000000


	//----- nvinfo : EIATTR_MIN_STACK_SIZE
	.align		4
.L_5:
        /*0024*/ 	.byte	0x04, 0x12
        /*0026*/ 	.short	(.L_7 - .L_6)
	.align		4
.L_6:
        /*0028*/ 	.word	index@(triton_poi_fused_3)
        /*002c*/ 	.word	0x00000000
.L_7:


//--------------------- .nv.info.triton_poi_fused_3 --------------------------
	.section	.nv.info.triton_poi_fused_3,"",@"SHT_CUDA_INFO"
	.sectionflags	@""
	.align	4


	//----- nvinfo : EIATTR_CUDA_API_VERSION
	.align		4
        /*0000*/ 	.byte	0x04, 0x37
        /*0002*/ 	.short	(.L_9 - .L_8)
.L_8:
        /*0004*/ 	.word	0x0000007c


	//----- nvinfo : EIATTR_KPARAM_INFO
	.align		4
.L_9:
        /*0008*/ 	.byte	0x04, 0x17
        /*000a*/ 	.short	(.L_11 - .L_10)
.L_10:
        /*000c*/ 	.word	0x00000000
        /*0010*/ 	.short	0x0003
        /*0012*/ 	.short	0x0014
        /*0014*/ 	.byte	0x00, 0xf0, 0x11, 0x00


	//----- nvinfo : EIATTR_KPARAM_INFO
	.align		4
.L_11:
        /*0018*/ 	.byte	0x04, 0x17
        /*001a*/ 	.short	(.L_13 - .L_12)
.L_12:
        /*001c*/ 	.word	0x00000000
        /*0020*/ 	.short	0x0002
        /*0022*/ 	.short	0x0010
        /*0024*/ 	.byte	0x00, 0xf0, 0x11, 0x00


	//----- nvinfo : EIATTR_KPARAM_INFO
	.align		4
.L_13:
        /*0028*/ 	.byte	0x04, 0x17
        /*002a*/ 	.short	(.L_15 - .L_14)
.L_14:
        /*002c*/ 	.word	0x00000000
        /*0030*/ 	.short	0x0001
        /*0032*/ 	.short	0x0008
        /*0034*/ 	.byte	0x00, 0xf4, 0x21, 0x00


	//----- nvinfo : EIATTR_KPARAM_INFO
	.align		4
.L_15:
        /*0038*/ 	.byte	0x04, 0x17
        /*003a*/ 	.short	(.L_17 - .L_16)
.L_16:
        /*003c*/ 	.word	0x00000000
        /*0040*/ 	.short	0x0000
        /*0042*/ 	.short	0x0000
        /*0044*/ 	.byte	0x00, 0xf4, 0x21, 0x00


	//----- nvinfo : EIATTR_SPARSE_MMA_MASK
	.align		4
.L_17:
        /*0048*/ 	.byte	0x03, 0x50
        /*004a*/ 	.short	0x0000


	//----- nvinfo : EIATTR_MAXREG_COUNT
	.align		4
        /*004c*/ 	.byte	0x03, 0x1b
        /*004e*/ 	.short	0x00ff


	//----- nvinfo : EIATTR_EXIT_INSTR_OFFSETS
	.align		4
        /*0050*/ 	.byte	0x04, 0x1c
        /*0052*/ 	.short	(.L_19 - .L_18)


	//   ....[0]....
.L_18:
        /*0054*/ 	.word	0x000002f0


	//   ....[1]....
        /*0058*/ 	.word	0x000003b0


	//----- nvinfo : EIATTR_REQNTID
	.align		4
.L_19:
        /*005c*/ 	.byte	0x04, 0x10
        /*005e*/ 	.short	(.L_21 - .L_20)
.L_20:
        /*0060*/ 	.word	0x00000080
        /*0064*/ 	.word	0x00000001
        /*0068*/ 	.word	0x00000001


	//----- nvinfo : EIATTR_CBANK_PARAM_SIZE
	.align		4
.L_21:
        /*006c*/ 	.byte	0x03, 0x19
        /*006e*/ 	.short	0x0018


	//----- nvinfo : EIATTR_PARAM_CBANK
	.align		4
        /*0070*/ 	.byte	0x04, 0x0a
        /*0072*/ 	.short	(.L_23 - .L_22)
	.align		4
.L_22:
        /*0074*/ 	.word	index@(.nv.constant0.triton_poi_fused_3)
        /*0078*/ 	.short	0x0210
        /*007a*/ 	.short	0x0018


	//----- nvinfo : EIATTR_SW_WAR
	.align		4
.L_23:
        /*007c*/ 	.byte	0x04, 0x36
        /*007e*/ 	.short	(.L_25 - .L_24)
.L_24:
        /*0080*/ 	.word	0x00000008
.L_25:


//--------------------- .nv.callgraph             --------------------------
	.section	.nv.callgraph,"",@"SHT_CUDA_CALLGRAPH"
	.align	4
	.sectionentsize	8
	.align		4
        /*0000*/ 	.word	0x00000000
	.align		4
        /*0004*/ 	.word	0xffffffff
	.align		4
        /*0008*/ 	.word	0x00000000
	.align		4
        /*000c*/ 	.word	0xfffffffe
	.align		4
        /*0010*/ 	.word	0x00000000
	.align		4
        /*0014*/ 	.word	0xfffffffd
	.align		4
        /*0018*/ 	.word	0x00000000
	.align		4
        /*001c*/ 	.word	0xfffffffc


//--------------------- .text.triton_poi_fused_3  --------------------------
	.section	.text.triton_poi_fused_3,"ax",@progbits
	.sectionflags	@"SHF_BARRIERS=1"
	.align	128
        .global         triton_poi_fused_3
        .type           triton_poi_fused_3,@function
        .size           triton_poi_fused_3,(.L_x_1 - triton_poi_fused_3)
        .other          triton_poi_fused_3,@"STO_CUDA_ENTRY STV_DEFAULT"
triton_poi_fused_3:
.text.triton_poi_fused_3:
[----:B------:R-:W0:Y:S02]  /*0000*/  LDC R1, c[0x0][0x28] ;  /* 0x00000a00ff017b82 */ /* 0x000e240000000800 */
[----:B------:R-:W1:Y:S01]  /*0010*/  S2R R6, SR_CTAID.X ;  /* 0x0000000000067919 */ /* 0x000e620000002500 */
[----:B------:R-:W2:Y:S01]  /*0020*/  LDC.64 R4, c[0x0][0x210] ;  /* 0x00008400ff047b82 */ /* 0x000ea20000000a00 */
[----:B------:R-:W-:Y:S01]  /*0030*/  IMAD.MOV.U32 R10, RZ, RZ, RZ ;  /* 0x000000ffff0a7224 */ /* 0x000fe200078e00ff */
[----:B------:R-:W-:Y:S01]  /*0040*/  ULDC.64 UR6, c[0x0][0x208] ;  /* 0x0000820000067ab9 */ /* 0x000fe20000000a00 */
[----:B------:R-:W3:Y:S01]  /*0050*/  S2R R13, SR_TID.X ;  /* 0x00000000000d7919 */ /* 0x000ee20000002100 */
[----:B------:R-:W4:Y:S01]  /*0060*/  S2R R0, SR_CTAID.Y ;  /* 0x0000000000007919 */ /* 0x000f220000002600 */
[----:B-1----:R-:W-:Y:S01]  /*0070*/  IMAD.SHL.U32 R6, R6, 0x10, RZ ;  /* 0x0000001006067824 */ /* 0x002fe200078e00ff */
[----:B---3--:R-:W-:-:S04]  /*0080*/  SHF.R.U32.HI R7, RZ, 0x4, R13 ;  /* 0x00000004ff077819 */ /* 0x008fc8000001160d */
[----:B------:R-:W-:Y:S01]  /*0090*/  LOP3.LUT R3, R6, 0xf, R13, 0xf8, !PT ;  /* 0x0000000f06037812 */ /* 0x000fe200078ef80d */
[----:B----4-:R-:W-:Y:S01]  /*00a0*/  IMAD.SHL.U32 R0, R0, 0x10, RZ ;  /* 0x0000001000007824 */ /* 0x010fe200078e00ff */
[----:B------:R-:W-:Y:S02]  /*00b0*/  SGXT.U32 R7, R7, 0x3 ;  /* 0x000000030707781a */ /* 0x000fe40000000000 */
[----:B------:R-:W-:Y:S02]  /*00c0*/  ISETP.GE.AND P0, PT, R3, 0x9, PT ;  /* 0x000000090300780c */ /* 0x000fe40003f06270 */
[----:B------:R-:W-:Y:S02]  /*00d0*/  LOP3.LUT R2, R0, R7, RZ, 0xfc, !PT ;  /* 0x0000000700027212 */ /* 0x000fe400078efcff */
[----:B------:R-:W-:Y:S02]  /*00e0*/  LOP3.LUT R8, R0, 0x8, R7, 0xfe, !PT ;  /* 0x0000000800087812 */ /* 0x000fe400078efe07 */
[C---:B------:R-:W-:Y:S01]  /*00f0*/  ISETP.LT.AND P1, PT, R2.reuse, 0x10, !P0 ;  /* 0x000000100200780c */ /* 0x040fe20004721270 */
[----:B------:R-:W-:Y:S01]  /*0100*/  IMAD R3, R2, 0x9, R3 ;  /* 0x0000000902037824 */ /* 0x000fe200078e0203 */
[----:B------:R-:W-:Y:S01]  /*0110*/  ISETP.LT.AND P0, PT, R8, 0x10, !P0 ;  /* 0x000000100800780c */ /* 0x000fe20004701270 */
[----:B------:R-:W-:-:S02]  /*0120*/  IMAD.MOV.U32 R8, RZ, RZ, RZ ;  /* 0x000000ffff087224 */ /* 0x000fc400078e00ff */
[C---:B------:R-:W-:Y:S02]  /*0130*/  VIADD R9, R3.reuse, 0x48 ;  /* 0x0000004803097836 */ /* 0x040fe40000000000 */
[----:B--2---:R-:W-:-:S04]  /*0140*/  IMAD.WIDE R2, R3, 0x4, R4 ;  /* 0x0000000403027825 */ /* 0x004fc800078e0204 */
[----:B------:R-:W-:Y:S02]  /*0150*/  IMAD.WIDE R4, R9, 0x4, R4 ;  /* 0x0000000409047825 */ /* 0x000fe400078e0204 */
[----:B------:R1:W2:Y:S04]  /*0160*/  @P1 LDG.E.EL R8, desc[UR6][R2.64] ;  /* 0x0000000602081981 */ /* 0x0002a8000c2e1900 */
[----:B------:R3:W4:Y:S01]  /*0170*/  @P0 LDG.E.EL R10, desc[UR6][R4.64] ;  /* 0x00000006040a0981 */ /* 0x000722000c2e1900 */
[----:B------:R-:W5:Y:S01]  /*0180*/  S2UR UR5, SR_CgaCtaId ;  /* 0x00000000000579c3 */ /* 0x000f620000008800 */
[----:B------:R-:W-:Y:S01]  /*0190*/  IMAD.SHL.U32 R9, R13, 0x10, RZ ;  /* 0x000000100d097824 */ /* 0x000fe200078e00ff */
[--C-:B------:R-:W-:Y:S01]  /*01a0*/  SHF.R.U32.HI R11, RZ, 0x3, R13.reuse ;  /* 0x00000003ff0b7819 */ /* 0x100fe2000001160d */
[----:B------:R-:W-:Y:S01]  /*01b0*/  UMOV UR4, 0x400 ;  /* 0x0000040000047882 */ /* 0x000fe20000000000 */
[----:B-1----:R-:W-:-:S02]  /*01c0*/  SHF.R.U32.HI R2, RZ, 0x2, R13 ;  /* 0x00000002ff027819 */ /* 0x002fc4000001160d */
[----:B------:R-:W-:Y:S02]  /*01d0*/  LOP3.LUT R12, R9, 0xf0, RZ, 0xc0, !PT ;  /* 0x000000f0090c7812 */ /* 0x000fe400078ec0ff */
[----:B------:R-:W-:Y:S02]  /*01e0*/  SGXT.U32 R9, R11, 0x4 ;  /* 0x000000040b09781a */ /* 0x000fe40000000000 */
[----:B------:R-:W-:Y:S01]  /*01f0*/  LOP3.LUT R11, R12, R7, RZ, 0xfc, !PT ;  /* 0x000000070c0b7212 */ /* 0x000fe200078efcff */
[----:B------:R-:W-:Y:S01]  /*0200*/  IMAD.SHL.U32 R7, R13, 0x2, RZ ;  /* 0x000000020d077824 */ /* 0x000fe200078e00ff */
[----:B------:R-:W-:Y:S02]  /*0210*/  LOP3.LUT R9, R6, R9, RZ, 0xfc, !PT ;  /* 0x0000000906097212 */ /* 0x000fe400078efcff */
[----:B------:R-:W-:Y:S02]  /*0220*/  LEA.HI R11, R12, R11, RZ, 0x1d ;  /* 0x0000000b0c0b7211 */ /* 0x000fe400078fe8ff */
[----:B------:R-:W-:-:S02]  /*0230*/  LOP3.LUT R0, R0, 0xe, R7, 0xf8, !PT ;  /* 0x0000000e00007812 */ /* 0x000fc400078ef807 */
[----:B------:R-:W-:Y:S02]  /*0240*/  ISETP.GE.AND P0, PT, R9, 0x9, PT ;  /* 0x000000090900780c */ /* 0x000fe40003f06270 */
[----:B------:R-:W-:Y:S02]  /*0250*/  LOP3.LUT R7, R7, 0xfe, RZ, 0xc0, !PT ;  /* 0x000000fe07077812 */ /* 0x000fe400078ec0ff */
[----:B------:R-:W-:Y:S01]  /*0260*/  ISETP.LT.AND P0, PT, R0, 0x10, !P0 ;  /* 0x000000100000780c */ /* 0x000fe20004701270 */
[----:B-----5:R-:W-:Y:S01]  /*0270*/  UPRMT UR4, UR5, 0x654, UR4 ;  /* 0x0000065405047896 */ /* 0x020fe20008000004 */
[----:B------:R-:W-:-:S05]  /*0280*/  LOP3.LUT R2, R2, 0x1e, RZ, 0xc0, !PT ;  /* 0x0000001e02027812 */ /* 0x000fca00078ec0ff */
[----:B------:R-:W-:Y:S01]  /*0290*/  LEA R11, R11, UR4, 0x2 ;  /* 0x000000040b0b7c11 */ /* 0x000fe2000f8e10ff */
[----:B------:R-:W-:-:S05]  /*02a0*/  IMAD.IADD R2, R7, 0x1, R2 ;  /* 0x0000000107027824 */ /* 0x000fca00078e0202 */
[----:B---3--:R-:W-:Y:S01]  /*02b0*/  LEA R4, R2, UR4, 0x2 ;  /* 0x0000000402047c11 */ /* 0x008fe2000f8e10ff */
[----:B--2---:R1:W-:Y:S04]  /*02c0*/  STS [R11], R8 ;  /* 0x000000080b007388 */ /* 0x0043e80000000800 */
[----:B----4-:R1:W-:Y:S01]  /*02d0*/  STS [R11+0x20], R10 ;  /* 0x0000200a0b007388 */ /* 0x0103e20000000800 */
[----:B------:R-:W-:Y:S06]  /*02e0*/  BAR.SYNC.DEFER_BLOCKING 0x0 ;  /* 0x0000000000007b1d */ /* 0x000fec0000010000 */
[----:B-1----:R-:W-:Y:S05]  /*02f0*/  @!P0 EXIT ;  /* 0x000000000000894d */ /* 0x002fea0003800000 */
[----:B------:R-:W0:Y:S01]  /*0300*/  LDS.64 R10, [R4] ;  /* 0x00000000040a7984 */ /* 0x000e220000000a00 */
[----:B------:R-:W-:Y:S01]  /*0310*/  SHF.R.S32.HI R5, RZ, 0x1f, R0 ;  /* 0x0000001fff057819 */ /* 0x000fe20000011400 */
[----:B------:R-:W1:Y:S03]  /*0320*/  LDC.64 R2, c[0x0][0x218] ;  /* 0x00008600ff027b82 */ /* 0x000e660000000a00 */
[----:B------:R-:W-:-:S04]  /*0330*/  LEA.HI R5, R5, R0, RZ, 0x2 ;  /* 0x0000000005057211 */ /* 0x000fc800078f10ff */
[----:B------:R-:W-:Y:S02]  /*0340*/  LOP3.LUT R7, R5, 0xfffffffc, RZ, 0xc0, !PT ;  /* 0xfffffffc05077812 */ /* 0x000fe400078ec0ff */
[----:B------:R-:W-:-:S03]  /*0350*/  SHF.R.S32.HI R5, RZ, 0x2, R5 ;  /* 0x00000002ff057819 */ /* 0x000fc60000011405 */
[----:B------:R-:W-:-:S04]  /*0360*/  IMAD.IADD R0, R0, 0x1, -R7 ;  /* 0x0000000100007824 */ /* 0x000fc800078e0a07 */
[----:B------:R-:W-:-:S04]  /*0370*/  IMAD R0, R9, 0x4, R0 ;  /* 0x0000000409007824 */ /* 0x000fc800078e0200 */
[----:B------:R-:W-:-:S04]  /*0380*/  IMAD R5, R5, 0x24, R0 ;  /* 0x0000002405057824 */ /* 0x000fc800078e0200 */
[----:B-1----:R-:W-:-:S05]  /*0390*/  IMAD.WIDE R2, R5, 0x4, R2 ;  /* 0x0000000405027825 */ /* 0x002fca00078e0202 */
[----:B0-----:R-:W-:Y:S01]  /*03a0*/  STG.E.64 desc[UR6][R2.64], R10 ;  /* 0x0000000a02007986 */ /* 0x001fe2000c101b06 */
[----:B------:R-:W-:Y:S05]  /*03b0*/  EXIT ;  /* 0x000000000000794d */ /* 0x000fea0003800000 */
.L_x_0:
[----:B------:R-:W-:-:S00]  /*03c0*/  BRA `(.L_x_0) ;  /* 0xfffffffc00fc7947 */ /* 0x000fc0000383ffff */
[----:B------:R-:W-:-:S00]  /*03d0*/  NOP ;  /* 0x0000000000007918 */ /* 0x000fc00000000000 */
        /* <DEDUP_REMOVED lines=10> */
.L_x_1:


//--------------------- .nv.shared.triton_poi_fused_3 --------------------------
	.section	.nv.shared.triton_poi_fused_3,"aw",@nobits
	.sectionflags	@""
	.align	16
	.zero		1024


//--------------------- .nv.constant0.triton_poi_fused_3 --------------------------
	.section	.nv.constant0.triton_poi_fused_3,"a",@progbits
	.sectionflags	@""
	.align	4
.nv.constant0.triton_poi_fused_3:
	.zero		552
